	.headerflags	@"EF_CUDA_TEXMODE_UNIFIED EF_CUDA_64BIT_ADDRESS EF_CUDA_ACCELERATORS EF_CUDA_SM90 EF_CUDA_VIRTUAL_SM(EF_CUDA_SM90)"
	.elftype	@"ET_EXEC"


//--------------------- .nv.info                  --------------------------
	.section	.nv.info,"",@"SHT_CUDA_INFO"
	.align	4


	//----- nvinfo : EIATTR_REGCOUNT
	.align		4
        /*0000*/ 	.byte	0x04, 0x2f
        /*0002*/ 	.short	(.L_3 - .L_2)
	.align		4
.L_2:
        /*0004*/ 	.word	index@(triton_poi_fused__native_batch_norm_legit_no_training_hardtanh_9)
        /*0008*/ 	.word	0x0000001e


	//----- nvinfo : EIATTR_MIN_STACK_SIZE
	.align		4
.L_3:
        /*000c*/ 	.byte	0x04, 0x12
        /*000e*/ 	.short	(.L_5 - .L_4)
	.align		4
.L_4:
        /*0010*/ 	.word	index@(triton_poi_fused__native_batch_norm_legit_no_training_hardtanh_9)
        /*0014*/ 	.word	0x00000000


	//----- nvinfo : EIATTR_FRAME_SIZE
	.align		4
.L_5:
        /*0018*/ 	.byte	0x04, 0x11
        /*001a*/ 	.short	(.L_7 - .L_6)
	.align		4
.L_6:
        /*001c*/ 	.word	index@(triton_poi_fused__native_batch_norm_legit_no_training_hardtanh_9)
        /*0020*/ 	.word	0x00000000


	//----- nvinfo : EIATTR_MIN_STACK_SIZE
	.align		4
.L_7:
        /*0024*/ 	.byte	0x04, 0x12
        /*0026*/ 	.short	(.L_9 - .L_8)
	.align		4
.L_8:
        /*0028*/ 	.word	index@(triton_poi_fused__native_batch_norm_legit_no_training_hardtanh_9)
        /*002c*/ 	.word	0x00000000
.L_9:


//--------------------- .nv.info.triton_poi_fused__native_batch_norm_legit_no_training_hardtanh_9 --------------------------
	.section	.nv.info.triton_poi_fused__native_batch_norm_legit_no_training_hardtanh_9,"",@"SHT_CUDA_INFO"
	.sectionflags	@""
	.align	4


	//----- nvinfo : EIATTR_CUDA_API_VERSION
	.align		4
        /*0000*/ 	.byte	0x04, 0x37
        /*0002*/ 	.short	(.L_11 - .L_10)
.L_10:
        /*0004*/ 	.word	0x0000007c


	//----- nvinfo : EIATTR_KPARAM_INFO
	.align		4
.L_11:
        /*0008*/ 	.byte	0x04, 0x17
        /*000a*/ 	.short	(.L_13 - .L_12)
.L_12:
        /*000c*/ 	.word	0x00000000
        /*0010*/ 	.short	0x0006
        /*0012*/ 	.short	0x0030
        /*0014*/ 	.byte	0x00, 0xf0, 0x11, 0x00


	//----- nvinfo : EIATTR_KPARAM_INFO
	.align		4
.L_13:
        /*0018*/ 	.byte	0x04, 0x17
        /*001a*/ 	.short	(.L_15 - .L_14)
.L_14:
        /*001c*/ 	.word	0x00000000
        /*0020*/ 	.short	0x0005
        /*0022*/ 	.short	0x0028
        /*0024*/ 	.byte	0x00, 0xf4, 0x21, 0x00


	//----- nvinfo : EIATTR_KPARAM_INFO
	.align		4
.L_15:
        /*0028*/ 	.byte	0x04, 0x17
        /*002a*/ 	.short	(.L_17 - .L_16)
.L_16:
        /*002c*/ 	.word	0x00000000
        /*0030*/ 	.short	0x0004
        /*0032*/ 	.short	0x0020
        /*0034*/ 	.byte	0x00, 0xf4, 0x21, 0x00


	//----- nvinfo : EIATTR_KPARAM_INFO
	.align		4
.L_17:
        /*0038*/ 	.byte	0x04, 0x17
        /*003a*/ 	.short	(.L_19 - .L_18)
.L_18:
        /*003c*/ 	.word	0x00000000
        /*0040*/ 	.short	0x0003
        /*0042*/ 	.short	0x0018
        /*0044*/ 	.byte	0x00, 0xf4, 0x21, 0x00


	//----- nvinfo : EIATTR_KPARAM_INFO
	.align		4
.L_19:
        /*0048*/ 	.byte	0x04, 0x17
        /*004a*/ 	.short	(.L_21 - .L_20)
.L_20:
        /*004c*/ 	.word	0x00000000
        /*0050*/ 	.short	0x0002
        /*0052*/ 	.short	0x0010
        /*0054*/ 	.byte	0x00, 0xf4, 0x21, 0x00


	//----- nvinfo : EIATTR_KPARAM_INFO
	.align		4
.L_21:
        /*0058*/ 	.byte	0x04, 0x17
        /*005a*/ 	.short	(.L_23 - .L_22)
.L_22:
        /*005c*/ 	.word	0x00000000
        /*0060*/ 	.short	0x0001
        /*0062*/ 	.short	0x0008
        /*0064*/ 	.byte	0x00, 0xf4, 0x21, 0x00


	//----- nvinfo : EIATTR_KPARAM_INFO
	.align		4
.L_23:
        /*0068*/ 	.byte	0x04, 0x17
        /*006a*/ 	.short	(.L_25 - .L_24)
.L_24:
        /*006c*/ 	.word	0x00000000
        /*0070*/ 	.short	0x0000
        /*0072*/ 	.short	0x0000
        /*0074*/ 	.byte	0x00, 0xf4, 0x21, 0x00


	//----- nvinfo : EIATTR_SPARSE_MMA_MASK
	.align		4
.L_25:
        /*0078*/ 	.byte	0x03, 0x50
        /*007a*/ 	.short	0x0000


	//----- nvinfo : EIATTR_MAXREG_COUNT
	.align		4
        /*007c*/ 	.byte	0x03, 0x1b
        /*007e*/ 	.short	0x00ff


	//----- nvinfo : EIATTR_EXIT_INSTR_OFFSETS
	.align		4
        /*0080*/ 	.byte	0x04, 0x1c
        /*0082*/ 	.short	(.L_27 - .L_26)


	//   ....[0]....
.L_26:
        /*0084*/ 	.word	0x00000840


	//----- nvinfo : EIATTR_REQNTID
	.align		4
.L_27:
        /*0088*/ 	.byte	0x04, 0x10
        /*008a*/ 	.short	(.L_29 - .L_28)
.L_28:
        /*008c*/ 	.word	0x00000080
        /*0090*/ 	.word	0x00000001
        /*0094*/ 	.word	0x00000001


	//----- nvinfo : EIATTR_CBANK_PARAM_SIZE
	.align		4
.L_29:
        /*0098*/ 	.byte	0x03, 0x19
        /*009a*/ 	.short	0x0034


	//----- nvinfo : EIATTR_PARAM_CBANK
	.align		4
        /*009c*/ 	.byte	0x04, 0x0a
        /*009e*/ 	.short	(.L_31 - .L_30)
	.align		4
.L_30:
        /*00a0*/ 	.word	index@(.nv.constant0.triton_poi_fused__native_batch_norm_legit_no_training_hardtanh_9)
        /*00a4*/ 	.short	0x0210
        /*00a6*/ 	.short	0x0034


	//----- nvinfo : EIATTR_SW_WAR
	.align		4
.L_31:
        /*00a8*/ 	.byte	0x04, 0x36
        /*00aa*/ 	.short	(.L_33 - .L_32)
.L_32:
        /*00ac*/ 	.word	0x00000008
.L_33:


//--------------------- .nv.callgraph             --------------------------
	.section	.nv.callgraph,"",@"SHT_CUDA_CALLGRAPH"
	.align	4
	.sectionentsize	8
	.align		4
        /*0000*/ 	.word	0x00000000
	.align		4
        /*0004*/ 	.word	0xffffffff
	.align		4
        /*0008*/ 	.word	0x00000000
	.align		4
        /*000c*/ 	.word	0xfffffffe
	.align		4
        /*0010*/ 	.word	0x00000000
	.align		4
        /*0014*/ 	.word	0xfffffffd
	.align		4
        /*0018*/ 	.word	0x00000000
	.align		4
        /*001c*/ 	.word	0xfffffffc


//--------------------- .nv.constant4             --------------------------
	.section	.nv.constant4,"a",@progbits
	.align	8
	.align		8
.nv.constant4:
        /*0000*/ 	.dword	_$_str
	.align		8
        /*0008*/ 	.dword	_$_str_$_2


//--------------------- .text.triton_poi_fused__native_batch_norm_legit_no_training_hardtanh_9 --------------------------
	.section	.text.triton_poi_fused__native_batch_norm_legit_no_training_hardtanh_9,"ax",@progbits
	.align	128
        .global         triton_poi_fused__native_batch_norm_legit_no_training_hardtanh_9
        .type           triton_poi_fused__native_batch_norm_legit_no_training_hardtanh_9,@function
        .size           triton_poi_fused__native_batch_norm_legit_no_training_hardtanh_9,(.L_x_1 - triton_poi_fused__native_batch_norm_legit_no_training_hardtanh_9)
        .other          triton_poi_fused__native_batch_norm_legit_no_training_hardtanh_9,@"STO_CUDA_ENTRY STV_DEFAULT"
triton_poi_fused__native_batch_norm_legit_no_training_hardtanh_9:
.text.triton_poi_fused__native_batch_norm_legit_no_training_hardtanh_9:
[----:B------:R-:W-:Y:S01]  /*0000*/  LDC R1, c[0x0][0x28] ;  /* 0x00000a00ff017b82 */ /* 0x000fe20000000800 */
[----:B------:R-:W1:Y:S01]  /*0010*/  S2R R0, SR_TID.X ;  /* 0x0000000000007919 */ /* 0x000e620000002100 */
[----:B------:R-:W-:-:S06]  /*0020*/  ULDC.64 UR4, c[0x0][0x208] ;  /* 0x0000820000047ab9 */ /* 0x000fcc0000000a00 */
[----:B------:R-:W2:Y:S01]  /*0030*/  LDC.64 R16, c[0x0][0x218] ;  /* 0x00008600ff107b82 */ /* 0x000ea20000000a00 */
[----:B------:R-:W3:Y:S07]  /*0040*/  S2R R3, SR_CTAID.X ;  /* 0x0000000000037919 */ /* 0x000eee0000002500 */
[----:B------:R-:W4:Y:S08]  /*0050*/  LDC.64 R14, c[0x0][0x210] ;  /* 0x00008400ff0e7b82 */ /* 0x000f300000000a00 */
[----:B------:R-:W5:Y:S01]  /*0060*/  LDC.64 R12, c[0x0][0x230] ;  /* 0x00008c00ff0c7b82 */ /* 0x000f620000000a00 */
[----:B-1----:R-:W-:Y:S01]  /*0070*/  IMAD.SHL.U32 R0, R0, 0x4, RZ ;  /* 0x0000000400007824 */ /* 0x002fe200078e00ff */
[----:B---3--:R-:W-:-:S04]  /*0080*/  SHF.R.S32.HI R5, RZ, 0x15, R3 ;  /* 0x00000015ff057819 */ /* 0x008fc80000011403 */
[----:B------:R-:W-:Y:S02]  /*0090*/  LOP3.LUT R0, R0, 0x1fc, RZ, 0xc0, !PT ;  /* 0x000001fc00007812 */ /* 0x000fe400078ec0ff */
[----:B------:R-:W-:-:S03]  /*00a0*/  SGXT R5, R5, 0x1 ;  /* 0x000000010505781a */ /* 0x000fc60000000200 */
[----:B------:R-:W-:Y:S02]  /*00b0*/  IMAD R20, R3, 0x400, R0 ;  /* 0x0000040003147824 */ /* 0x000fe400078e0200 */
[----:B------:R-:W1:Y:S03]  /*00c0*/  LDC.64 R2, c[0x0][0x220] ;  /* 0x00008800ff027b82 */ /* 0x000e660000000a00 */
[----:B------:R-:W-:-:S04]  /*00d0*/  LEA.HI R5, R5, R20, RZ, 0xa ;  /* 0x0000001405057211 */ /* 0x000fc800078f50ff */
[----:B------:R-:W-:Y:S01]  /*00e0*/  SHF.R.S32.HI R23, RZ, 0xa, R5 ;  /* 0x0000000aff177819 */ /* 0x000fe20000011405 */
[----:B------:R-:W-:-:S03]  /*00f0*/  VIADD R5, R5, 0x200 ;  /* 0x0000020005057836 */ /* 0x000fc60000000000 */
[----:B------:R-:W-:Y:S02]  /*0100*/  LEA.HI R0, R23, R23, RZ, 0x5 ;  /* 0x0000001717007211 */ /* 0x000fe400078f28ff */
[----:B------:R-:W-:Y:S02]  /*0110*/  SHF.R.S32.HI R5, RZ, 0xa, R5 ;  /* 0x0000000aff057819 */ /* 0x000fe40000011405 */
[----:B------:R-:W-:Y:S02]  /*0120*/  LOP3.LUT R0, R0, 0xffffffe0, RZ, 0xc0, !PT ;  /* 0xffffffe000007812 */ /* 0x000fe400078ec0ff */
[----:B------:R-:W-:-:S03]  /*0130*/  LEA.HI R4, R5, R5, RZ, 0x5 ;  /* 0x0000000505047211 */ /* 0x000fc600078f28ff */
[----:B------:R-:W-:Y:S01]  /*0140*/  IMAD.IADD R23, R23, 0x1, -R0 ;  /* 0x0000000117177824 */ /* 0x000fe200078e0a00 */
[----:B------:R-:W-:-:S03]  /*0150*/  LOP3.LUT R4, R4, 0xffffffe0, RZ, 0xc0, !PT ;  /* 0xffffffe004047812 */ /* 0x000fc600078ec0ff */
[----:B-1----:R-:W-:-:S04]  /*0160*/  IMAD.WIDE R8, R23, 0x4, R2 ;  /* 0x0000000417087825 */ /* 0x002fc800078e0202 */
[----:B------:R-:W-:Y:S01]  /*0170*/  IMAD.IADD R19, R5, 0x1, -R4 ;  /* 0x0000000105137824 */ /* 0x000fe200078e0a04 */
[----:B------:R-:W3:Y:S03]  /*0180*/  LDG.E.EL R0, desc[UR4][R8.64] ;  /* 0x0000000408007981 */ /* 0x000ee6000c2e1900 */
[----:B------:R-:W-:Y:S02]  /*0190*/  IMAD.WIDE R10, R19, 0x4, R2 ;  /* 0x00000004130a7825 */ /* 0x000fe400078e0202 */
[----:B------:R-:W1:Y:S03]  /*01a0*/  LDC.64 R2, c[0x0][0x228] ;  /* 0x00008a00ff027b82 */ /* 0x000e660000000a00 */
[----:B------:R-:W3:Y:S01]  /*01b0*/  LDG.E.EL R18, desc[UR4][R10.64] ;  /* 0x000000040a127981 */ /* 0x000ee2000c2e1900 */
[----:B--2---:R-:W-:-:S04]  /*01c0*/  IMAD.WIDE R26, R23, 0x4, R16 ;  /* 0x00000004171a7825 */ /* 0x004fc800078e0210 */
[----:B----4-:R-:W-:Y:S01]  /*01d0*/  IMAD.WIDE R14, R20, 0x4, R14 ;  /* 0x00000004140e7825 */ /* 0x010fe200078e020e */
[----:B------:R-:W2:Y:S04]  /*01e0*/  LDG.E.EL R21, desc[UR4][R26.64] ;  /* 0x000000041a157981 */ /* 0x000ea8000c2e1900 */
[----:B------:R-:W2:Y:S01]  /*01f0*/  LDG.E.128 R4, desc[UR4][R14.64] ;  /* 0x000000040e047981 */ /* 0x000ea2000c1e1d00 */
[----:B------:R-:W-:-:S03]  /*0200*/  IMAD.WIDE R16, R19, 0x4, R16 ;  /* 0x0000000413107825 */ /* 0x000fc600078e0210 */
[----:B------:R-:W4:Y:S04]  /*0210*/  LDG.E.128 R8, desc[UR4][R14.64+0x800] ;  /* 0x000800040e087981 */ /* 0x000f28000c1e1d00 */
[----:B------:R-:W4:Y:S01]  /*0220*/  LDG.E.EL R16, desc[UR4][R16.64] ;  /* 0x0000000410107981 */ /* 0x000f22000c2e1900 */
[----:B01----:R-:W-:-:S04]  /*0230*/  IMAD.WIDE R24, R23, 0x4, R2 ;  /* 0x0000000417187825 */ /* 0x003fc800078e0202 */
[----:B-----5:R-:W-:Y:S02]  /*0240*/  IMAD.WIDE R22, R23, 0x4, R12 ;  /* 0x0000000417167825 */ /* 0x020fe400078e020c */
[----:B------:R-:W5:Y:S04]  /*0250*/  LDG.E.EL R24, desc[UR4][R24.64] ;  /* 0x0000000418187981 */ /* 0x000f68000c2e1900 */
[----:B------:R-:W5:Y:S01]  /*0260*/  LDG.E.EL R23, desc[UR4][R22.64] ;  /* 0x0000000416177981 */ /* 0x000f62000c2e1900 */
[----:B------:R-:W-:-:S04]  /*0270*/  IMAD.WIDE R2, R19, 0x4, R2 ;  /* 0x0000000413027825 */ /* 0x000fc800078e0202 */
[----:B------:R-:W-:Y:S02]  /*0280*/  IMAD.WIDE R12, R19, 0x4, R12 ;  /* 0x00000004130c7825 */ /* 0x000fe400078e020c */
[----:B------:R-:W4:Y:S04]  /*0290*/  LDG.E.EL R2, desc[UR4][R2.64] ;  /* 0x0000000402027981 */ /* 0x000f28000c2e1900 */
[----:B------:R0:W4:Y:S02]  /*02a0*/  LDG.E.EL R13, desc[UR4][R12.64] ;  /* 0x000000040c0d7981 */ /* 0x000124000c2e1900 */
[----:B0-----:R-:W-:Y:S02]  /*02b0*/  IMAD.MOV.U32 R12, RZ, RZ, 0x3e800000 ;  /* 0x3e800000ff0c7424 */ /* 0x001fe400078e00ff */
[----:B---3--:R-:W-:-:S04]  /*02c0*/  FADD R0, R0, 9.9999997473787516356e-06 ;  /* 0x3727c5ac00007421 */ /* 0x008fc80000000000 */
[----:B------:R-:W0:Y:S01]  /*02d0*/  MUFU.SQRT R19, R0 ;  /* 0x0000000000137308 */ /* 0x000e220000002000 */
[----:B------:R-:W-:-:S07]  /*02e0*/  FADD R18, R18, 9.9999997473787516356e-06 ;  /* 0x3727c5ac12127421 */ /* 0x000fce0000000000 */
[----:B------:R-:W1:Y:S01]  /*02f0*/  MUFU.SQRT R25, R18 ;  /* 0x0000001200197308 */ /* 0x000e620000002000 */
[C---:B0-----:R-:W-:Y:S02]  /*0300*/  FSETP.GT.AND P0, PT, R19.reuse, 8.50705917302346158658e+37, PT ;  /* 0x7e8000001300780b */ /* 0x041fe40003f04000 */
[----:B------:R-:W-:Y:S02]  /*0310*/  FSETP.GEU.AND P2, PT, R19, 1.175494350822287508e-38, PT ;  /* 0x008000001300780b */ /* 0x000fe40003f4e000 */
[C---:B-1----:R-:W-:Y:S02]  /*0320*/  FSETP.GT.AND P1, PT, R25.reuse, 8.50705917302346158658e+37, PT ;  /* 0x7e8000001900780b */ /* 0x042fe40003f24000 */
[----:B------:R-:W-:-:S07]  /*0330*/  FSETP.GEU.AND P3, PT, R25, 1.175494350822287508e-38, PT ;  /* 0x008000001900780b */ /* 0x000fce0003f6e000 */
[----:B------:R-:W-:-:S04]  /*0340*/  @P0 FMUL R19, R19, 0.25 ;  /* 0x3e80000013130820 */ /* 0x000fc80000400000 */
[----:B------:R-:W-:Y:S01]  /*0350*/  @!P2 FMUL R19, R19, 16777216 ;  /* 0x4b8000001313a820 */ /* 0x000fe20000400000 */
[----:B------:R-:W-:-:S05]  /*0360*/  @P1 FMUL R25, R25, 0.25 ;  /* 0x3e80000019191820 */ /* 0x000fca0000400000 */
[----:B------:R-:W0:Y:S01]  /*0370*/  MUFU.RCP R19, R19 ;  /* 0x0000001300137308 */ /* 0x000e220000001000 */
[----:B------:R-:W-:Y:S01]  /*0380*/  @!P3 FMUL R25, R25, 16777216 ;  /* 0x4b8000001919b820 */ /* 0x000fe20000400000 */
[----:B------:R-:W-:-:S06]  /*0390*/  FSEL R0, R12, 1, P0 ;  /* 0x3f8000000c007808 */ /* 0x000fcc0000000000 */
[----:B------:R-:W1:Y:S01]  /*03a0*/  MUFU.RCP R25, R25 ;  /* 0x0000001900197308 */ /* 0x000e620000001000 */
[----:B------:R-:W-:Y:S01]  /*03b0*/  FSEL R12, R12, 1, P1 ;  /* 0x3f8000000c0c7808 */ /* 0x000fe20000800000 */
[----:B------:R-:W-:Y:S01]  /*03c0*/  @!P2 FMUL R0, R0, 16777216 ;  /* 0x4b8000000000a820 */ /* 0x000fe20000400000 */
[--C-:B--2---:R-:W-:Y:S01]  /*03d0*/  FADD R14, R7, -R21.reuse ;  /* 0x80000015070e7221 */ /* 0x104fe20000000000 */
[--C-:B------:R-:W-:Y:S02]  /*03e0*/  FADD R6, R6, -R21.reuse ;  /* 0x8000001506067221 */ /* 0x100fe40000000000 */
[----:B------:R-:W-:Y:S01]  /*03f0*/  @!P3 FMUL R12, R12, 16777216 ;  /* 0x4b8000000c0cb820 */ /* 0x000fe20000400000 */
[----:B0-----:R-:W-:Y:S01]  /*0400*/  FMUL R3, R19, R0 ;  /* 0x0000000013037220 */ /* 0x001fe20000400000 */
[----:B------:R-:W-:-:S03]  /*0410*/  FADD R4, R4, -R21 ;  /* 0x8000001504047221 */ /* 0x000fc60000000000 */
[C---:B------:R-:W-:Y:S01]  /*0420*/  FMUL R14, R3.reuse, R14 ;  /* 0x0000000e030e7220 */ /* 0x040fe20000400000 */
[----:B------:R-:W-:Y:S01]  /*0430*/  FMUL R6, R3, R6 ;  /* 0x0000000603067220 */ /* 0x000fe20000400000 */
[----:B-1----:R-:W-:Y:S01]  /*0440*/  FMUL R0, R25, R12 ;  /* 0x0000000c19007220 */ /* 0x002fe20000400000 */
[----:B------:R-:W-:Y:S01]  /*0450*/  FADD R12, R5, -R21 ;  /* 0x80000015050c7221 */ /* 0x000fe20000000000 */
[C-C-:B-----5:R-:W-:Y:S01]  /*0460*/  FFMA R14, R24.reuse, R14, R23.reuse ;  /* 0x0000000e180e7223 */ /* 0x160fe20000000017 */
[C---:B------:R-:W-:Y:S01]  /*0470*/  FMUL R4, R3.reuse, R4 ;  /* 0x0000000403047220 */ /* 0x040fe20000400000 */
[--C-:B------:R-:W-:Y:S01]  /*0480*/  FFMA R6, R24, R6, R23.reuse ;  /* 0x0000000618067223 */ /* 0x100fe20000000017 */
[----:B------:R-:W-:Y:S01]  /*0490*/  FMUL R12, R3, R12 ;  /* 0x0000000c030c7220 */ /* 0x000fe20000400000 */
[--C-:B----4-:R-:W-:Y:S01]  /*04a0*/  FADD R3, R8, -R16.reuse ;  /* 0x8000001008037221 */ /* 0x110fe20000000000 */
[--C-:B------:R-:W-:Y:S01]  /*04b0*/  FADD R9, R9, -R16.reuse ;  /* 0x8000001009097221 */ /* 0x100fe20000000000 */
[--C-:B------:R-:W-:Y:S01]  /*04c0*/  FADD R7, R10, -R16.reuse ;  /* 0x800000100a077221 */ /* 0x100fe20000000000 */
[----:B------:R-:W-:Y:S01]  /*04d0*/  FADD R11, R11, -R16 ;  /* 0x800000100b0b7221 */ /* 0x000fe20000000000 */
[----:B------:R-:W-:Y:S01]  /*04e0*/  FSETP.GTU.AND P3, PT, R14, RZ, PT ;  /* 0x000000ff0e00720b */ /* 0x000fe20003f6c000 */
[C---:B------:R-:W-:Y:S01]  /*04f0*/  FMUL R3, R0.reuse, R3 ;  /* 0x0000000300037220 */ /* 0x040fe20000400000 */
[C---:B------:R-:W-:Y:S01]  /*0500*/  FMUL R10, R0.reuse, R9 ;  /* 0x00000009000a7220 */ /* 0x040fe20000400000 */
[----:B------:R-:W-:Y:S01]  /*0510*/  FMUL R8, R0, R7 ;  /* 0x0000000700087220 */ /* 0x000fe20000400000 */
[----:B------:R-:W-:Y:S01]  /*0520*/  FFMA R5, R24, R12, R23 ;  /* 0x0000000c18057223 */ /* 0x000fe20000000017 */
[----:B------:R-:W-:Y:S01]  /*0530*/  FMUL R0, R0, R11 ;  /* 0x0000000b00007220 */ /* 0x000fe20000400000 */
[----:B------:R-:W-:-:S02]  /*0540*/  FSETP.GTU.AND P5, PT, R6, RZ, PT ;  /* 0x000000ff0600720b */ /* 0x000fc40003fac000 */
[----:B------:R-:W-:Y:S01]  /*0550*/  FSEL R7, R14, RZ, P3 ;  /* 0x000000ff0e077208 */ /* 0x000fe20001800000 */
[----:B------:R-:W-:Y:S01]  /*0560*/  FFMA R4, R24, R4, R23 ;  /* 0x0000000418047223 */ /* 0x000fe20000000017 */
[--C-:B------:R-:W-:Y:S01]  /*0570*/  FFMA R0, R2, R0, R13.reuse ;  /* 0x0000000002007223 */ /* 0x100fe2000000000d */
[----:B------:R-:W-:Y:S02]  /*0580*/  FSEL R6, R6, RZ, P5 ;  /* 0x000000ff06067208 */ /* 0x000fe40002800000 */
[----:B------:R-:W-:Y:S02]  /*0590*/  FSETP.GTU.AND P0, PT, R5, RZ, PT ;  /* 0x000000ff0500720b */ /* 0x000fe40003f0c000 */
[----:B------:R-:W-:Y:S01]  /*05a0*/  FSETP.GEU.AND P5, PT, R7, 6, PT ;  /* 0x40c000000700780b */ /* 0x000fe20003fae000 */
[C-C-:B------:R-:W-:Y:S01]  /*05b0*/  FFMA R12, R2.reuse, R3, R13.reuse ;  /* 0x00000003020c7223 */ /* 0x140fe2000000000d */
[----:B------:R-:W-:Y:S01]  /*05c0*/  FFMA R10, R2, R10, R13 ;  /* 0x0000000a020a7223 */ /* 0x000fe2000000000d */
[----:B------:R-:W-:-:S02]  /*05d0*/  FSETP.GTU.AND P4, PT, R4, RZ, PT ;  /* 0x000000ff0400720b */ /* 0x000fc40003f8c000 */
[----:B------:R-:W-:Y:S02]  /*05e0*/  FSETP.GTU.AND P1, PT, R0, RZ, PT ;  /* 0x000000ff0000720b */ /* 0x000fe40003f2c000 */
[----:B------:R-:W-:Y:S01]  /*05f0*/  FSEL R5, R5, RZ, P0 ;  /* 0x000000ff05057208 */ /* 0x000fe20000000000 */
[----:B------:R-:W-:Y:S01]  /*0600*/  FFMA R15, R2, R8, R13 ;  /* 0x00000008020f7223 */ /* 0x000fe2000000000d */
[----:B------:R-:W-:Y:S01]  /*0610*/  FSETP.GEU.AND P0, PT, R6, 6, PT ;  /* 0x40c000000600780b */ /* 0x000fe20003f0e000 */
[----:B------:R-:W0:Y:S01]  /*0620*/  LDC.64 R2, c[0x0][0x238] ;  /* 0x00008e00ff027b82 */ /* 0x000e220000000a00 */
[----:B------:R-:W-:Y:S02]  /*0630*/  FSEL R4, R4, RZ, P4 ;  /* 0x000000ff04047208 */ /* 0x000fe40002000000 */
[----:B------:R-:W-:Y:S02]  /*0640*/  FSEL R11, R0, RZ, P1 ;  /* 0x000000ff000b7208 */ /* 0x000fe40000800000 */
[----:B------:R-:W-:-:S02]  /*0650*/  FSETP.GTU.AND P2, PT, R10, RZ, PT ;  /* 0x000000ff0a00720b */ /* 0x000fc40003f4c000 */
[----:B------:R-:W-:Y:S02]  /*0660*/  FSETP.GTU.AND P3, PT, R12, RZ, PT ;  /* 0x000000ff0c00720b */ /* 0x000fe40003f6c000 */
[----:B------:R-:W-:Y:S02]  /*0670*/  FSETP.NAN.AND P4, PT, R7, R7, PT ;  /* 0x000000070700720b */ /* 0x000fe40003f88000 */
[----:B------:R-:W-:Y:S02]  /*0680*/  FSETP.GEU.AND P1, PT, R5, 6, PT ;  /* 0x40c000000500780b */ /* 0x000fe40003f2e000 */
[----:B------:R-:W-:Y:S02]  /*0690*/  FSETP.GTU.AND P6, PT, R15, RZ, PT ;  /* 0x000000ff0f00720b */ /* 0x000fe40003fcc000 */
[----:B------:R-:W-:Y:S02]  /*06a0*/  FSEL R9, R10, RZ, P2 ;  /* 0x000000ff0a097208 */ /* 0x000fe40001000000 */
[----:B------:R-:W-:-:S02]  /*06b0*/  FSEL R8, R12, RZ, P3 ;  /* 0x000000ff0c087208 */ /* 0x000fc40001800000 */
[----:B------:R-:W-:Y:S02]  /*06c0*/  @P5 SEL R7, R7, 0x40c00000, P4 ;  /* 0x40c0000007075807 */ /* 0x000fe40002000000 */
[----:B------:R-:W-:Y:S02]  /*06d0*/  FSETP.NAN.AND P2, PT, R6, R6, PT ;  /* 0x000000060600720b */ /* 0x000fe40003f48000 */
[----:B------:R-:W-:Y:S02]  /*06e0*/  FSETP.GEU.AND P3, PT, R4, 6, PT ;  /* 0x40c000000400780b */ /* 0x000fe40003f6e000 */
[----:B------:R-:W-:Y:S02]  /*06f0*/  FSETP.GEU.AND P5, PT, R11, 6, PT ;  /* 0x40c000000b00780b */ /* 0x000fe40003fae000 */
[----:B------:R-:W-:Y:S02]  /*0700*/  FSEL R10, R15, RZ, P6 ;  /* 0x000000ff0f0a7208 */ /* 0x000fe40003000000 */
[----:B------:R-:W-:-:S02]  /*0710*/  FSETP.NAN.AND P6, PT, R5, R5, PT ;  /* 0x000000050500720b */ /* 0x000fc40003fc8000 */
[----:B------:R-:W-:Y:S02]  /*0720*/  @P0 SEL R6, R6, 0x40c00000, P2 ;  /* 0x40c0000006060807 */ /* 0x000fe40001000000 */
[----:B------:R-:W-:Y:S02]  /*0730*/  FSETP.GEU.AND P4, PT, R9, 6, PT ;  /* 0x40c000000900780b */ /* 0x000fe40003f8e000 */
[----:B------:R-:W-:Y:S02]  /*0740*/  FSETP.GEU.AND P2, PT, R8, 6, PT ;  /* 0x40c000000800780b */ /* 0x000fe40003f4e000 */
[----:B------:R-:W-:Y:S02]  /*0750*/  FSETP.GEU.AND P0, PT, R10, 6, PT ;  /* 0x40c000000a00780b */ /* 0x000fe40003f0e000 */
[----:B------:R-:W-:Y:S02]  /*0760*/  @P1 SEL R5, R5, 0x40c00000, P6 ;  /* 0x40c0000005051807 */ /* 0x000fe40003000000 */
[----:B------:R-:W-:-:S02]  /*0770*/  FSETP.NAN.AND P6, PT, R4, R4, PT ;  /* 0x000000040400720b */ /* 0x000fc40003fc8000 */
[C---:B------:R-:W-:Y:S02]  /*0780*/  FSETP.NAN.AND P1, PT, R11.reuse, R11, PT ;  /* 0x0000000b0b00720b */ /* 0x040fe40003f28000 */
[----:B------:R-:W-:Y:S02]  /*0790*/  @P3 SEL R4, R4, 0x40c00000, P6 ;  /* 0x40c0000004043807 */ /* 0x000fe40003000000 */
[----:B------:R-:W-:Y:S02]  /*07a0*/  @P5 SEL R11, R11, 0x40c00000, P1 ;  /* 0x40c000000b0b5807 */ /* 0x000fe40000800000 */
[C---:B------:R-:W-:Y:S02]  /*07b0*/  FSETP.NAN.AND P6, PT, R9.reuse, R9, PT ;  /* 0x000000090900720b */ /* 0x040fe40003fc8000 */
[----:B------:R-:W-:Y:S02]  /*07c0*/  FSETP.NAN.AND P3, PT, R8, R8, PT ;  /* 0x000000080800720b */ /* 0x000fe40003f68000 */
[----:B------:R-:W-:Y:S01]  /*07d0*/  FSETP.NAN.AND P1, PT, R10, R10, PT ;  /* 0x0000000a0a00720b */ /* 0x000fe20003f28000 */
[----:B0-----:R-:W-:Y:S01]  /*07e0*/  IMAD.WIDE R20, R20, 0x4, R2 ;  /* 0x0000000414147825 */ /* 0x001fe200078e0202 */
[----:B------:R-:W-:-:S02]  /*07f0*/  @P4 SEL R9, R9, 0x40c00000, P6 ;  /* 0x40c0000009094807 */ /* 0x000fc40003000000 */
[----:B------:R-:W-:Y:S02]  /*0800*/  @P2 SEL R8, R8, 0x40c00000, P3 ;  /* 0x40c0000008082807 */ /* 0x000fe40001800000 */
[----:B------:R-:W-:Y:S01]  /*0810*/  @P0 SEL R10, R10, 0x40c00000, P1 ;  /* 0x40c000000a0a0807 */ /* 0x000fe20000800000 */
[----:B------:R-:W-:Y:S04]  /*0820*/  STG.E.128 desc[UR4][R20.64], R4 ;  /* 0x0000000414007986 */ /* 0x000fe8000c101d04 */
[----:B------:R-:W-:Y:S01]  /*0830*/  STG.E.128 desc[UR4][R20.64+0x800], R8 ;  /* 0x0008000814007986 */ /* 0x000fe2000c101d04 */
[----:B------:R-:W-:Y:S05]  /*0840*/  EXIT ;  /* 0x000000000000794d */ /* 0x000fea0003800000 */
.L_x_0:
[----:B------:R-:W-:-:S00]  /*0850*/  BRA `(.L_x_0) ;  /* 0xfffffffc00fc7947 */ /* 0x000fc0000383ffff */
[----:B------:R-:W-:-:S00]  /*0860*/  NOP ;  /* 0x0000000000007918 */ /* 0x000fc00000000000 */
        /* <DEDUP_REMOVED lines=9> */
.L_x_1:


//--------------------- .nv.global.init           --------------------------
	.section	.nv.global.init,"aw",@progbits
.nv.global.init:
	.type		_$_str,@object
	.size		_$_str,(_$_str_$_2 - _$_str)
_$_str:
        /*0000*/ 	.byte	0x5f, 0x5f, 0x43, 0x55, 0x44, 0x41, 0x5f, 0x46, 0x54, 0x5a, 0x00
	.type		_$_str_$_2,@object
	.size		_$_str_$_2,(.L_1 - _$_str_$_2)
_$_str_$_2:
        /*000b*/ 	.byte	0x5f, 0x5f, 0x43, 0x55, 0x44, 0x41, 0x5f, 0x50, 0x52, 0x45, 0x43, 0x5f, 0x53, 0x51, 0x52, 0x54
        /*001b*/ 	.byte	0x00
.L_1:


//--------------------- .nv.constant0.triton_poi_fused__native_batch_norm_legit_no_training_hardtanh_9 --------------------------
	.section	.nv.constant0.triton_poi_fused__native_batch_norm_legit_no_training_hardtanh_9,"a",@progbits
	.sectionflags	@""
	.align	4
.nv.constant0.triton_poi_fused__native_batch_norm_legit_no_training_hardtanh_9:
	.zero		580
